	.headerflags	@"EF_CUDA_TEXMODE_UNIFIED EF_CUDA_64BIT_ADDRESS EF_CUDA_ACCELERATORS EF_CUDA_SM90 EF_CUDA_VIRTUAL_SM(EF_CUDA_SM90)"
	.elftype	@"ET_EXEC"


//--------------------- .nv.info                  --------------------------
	.section	.nv.info,"",@"SHT_CUDA_INFO"
	.align	4


	//----- nvinfo : EIATTR_REGCOUNT
	.align		4
        /*0000*/ 	.byte	0x04, 0x2f
        /*0002*/ 	.short	(.L_1 - .L_0)
	.align		4
.L_0:
        /*0004*/ 	.word	index@(triton_poi_fused_add_clamp_49)
        /*0008*/ 	.word	0x00000008


	//----- nvinfo : EIATTR_MIN_STACK_SIZE
	.align		4
.L_1:
        /*000c*/ 	.byte	0x04, 0x12
        /*000e*/ 	.short	(.L_3 - .L_2)
	.align		4
.L_2:
        /*0010*/ 	.word	index@(triton_poi_fused_add_clamp_49)
        /*0014*/ 	.word	0x00000000


	//----- nvinfo : EIATTR_FRAME_SIZE
	.align		4
.L_3:
        /*0018*/ 	.byte	0x04, 0x11
        /*001a*/ 	.short	(.L_5 - .L_4)
	.align		4
.L_4:
        /*001c*/ 	.word	index@(triton_poi_fused_add_clamp_49)
        /*0020*/ 	.word	0x00000000


	//----- nvinfo : EIATTR_MIN_STACK_SIZE
	.align		4
.L_5:
        /*0024*/ 	.byte	0x04, 0x12
        /*0026*/ 	.short	(.L_7 - .L_6)
	.align		4
.L_6:
        /*0028*/ 	.word	index@(triton_poi_fused_add_clamp_49)
        /*002c*/ 	.word	0x00000000
.L_7:


//--------------------- .nv.info.triton_poi_fused_add_clamp_49 --------------------------
	.section	.nv.info.triton_poi_fused_add_clamp_49,"",@"SHT_CUDA_INFO"
	.sectionflags	@""
	.align	4


	//----- nvinfo : EIATTR_CUDA_API_VERSION
	.align		4
        /*0000*/ 	.byte	0x04, 0x37
        /*0002*/ 	.short	(.L_9 - .L_8)
.L_8:
        /*0004*/ 	.word	0x0000007c


	//----- nvinfo : EIATTR_KPARAM_INFO
	.align		4
.L_9:
        /*0008*/ 	.byte	0x04, 0x17
        /*000a*/ 	.short	(.L_11 - .L_10)
.L_10:
        /*000c*/ 	.word	0x00000000
        /*0010*/ 	.short	0x0001
        /*0012*/ 	.short	0x0008
        /*0014*/ 	.byte	0x00, 0xf0, 0x11, 0x00


	//----- nvinfo : EIATTR_KPARAM_INFO
	.align		4
.L_11:
        /*0018*/ 	.byte	0x04, 0x17
        /*001a*/ 	.short	(.L_13 - .L_12)
.L_12:
        /*001c*/ 	.word	0x00000000
        /*0020*/ 	.short	0x0000
        /*0022*/ 	.short	0x0000
        /*0024*/ 	.byte	0x00, 0xf4, 0x21, 0x00


	//----- nvinfo : EIATTR_SPARSE_MMA_MASK
	.align		4
.L_13:
        /*0028*/ 	.byte	0x03, 0x50
        /*002a*/ 	.short	0x0000


	//----- nvinfo : EIATTR_MAXREG_COUNT
	.align		4
        /*002c*/ 	.byte	0x03, 0x1b
        /*002e*/ 	.short	0x00ff


	//----- nvinfo : EIATTR_EXIT_INSTR_OFFSETS
	.align		4
        /*0030*/ 	.byte	0x04, 0x1c
        /*0032*/ 	.short	(.L_15 - .L_14)


	//   ....[0]....
.L_14:
        /*0034*/ 	.word	0x00000110


	//   ....[1]....
        /*0038*/ 	.word	0x00000140


	//----- nvinfo : EIATTR_REQNTID
	.align		4
.L_15:
        /*003c*/ 	.byte	0x04, 0x10
        /*003e*/ 	.short	(.L_17 - .L_16)
.L_16:
        /*0040*/ 	.word	0x00000080
        /*0044*/ 	.word	0x00000001
        /*0048*/ 	.word	0x00000001


	//----- nvinfo : EIATTR_CBANK_PARAM_SIZE
	.align		4
.L_17:
        /*004c*/ 	.byte	0x03, 0x19
        /*004e*/ 	.short	0x000c


	//----- nvinfo : EIATTR_PARAM_CBANK
	.align		4
        /*0050*/ 	.byte	0x04, 0x0a
        /*0052*/ 	.short	(.L_19 - .L_18)
	.align		4
.L_18:
        /*0054*/ 	.word	index@(.nv.constant0.triton_poi_fused_add_clamp_49)
        /*0058*/ 	.short	0x0210
        /*005a*/ 	.short	0x000c


	//----- nvinfo : EIATTR_SW_WAR
	.align		4
.L_19:
        /*005c*/ 	.byte	0x04, 0x36
        /*005e*/ 	.short	(.L_21 - .L_20)
.L_20:
        /*0060*/ 	.word	0x00000008
.L_21:


//--------------------- .nv.callgraph             --------------------------
	.section	.nv.callgraph,"",@"SHT_CUDA_CALLGRAPH"
	.align	4
	.sectionentsize	8
	.align		4
        /*0000*/ 	.word	0x00000000
	.align		4
        /*0004*/ 	.word	0xffffffff
	.align		4
        /*0008*/ 	.word	0x00000000
	.align		4
        /*000c*/ 	.word	0xfffffffe
	.align		4
        /*0010*/ 	.word	0x00000000
	.align		4
        /*0014*/ 	.word	0xfffffffd
	.align		4
        /*0018*/ 	.word	0x00000000
	.align		4
        /*001c*/ 	.word	0xfffffffc


//--------------------- .text.triton_poi_fused_add_clamp_49 --------------------------
	.section	.text.triton_poi_fused_add_clamp_49,"ax",@progbits
	.align	128
        .global         triton_poi_fused_add_clamp_49
        .type           triton_poi_fused_add_clamp_49,@function
        .size           triton_poi_fused_add_clamp_49,(.L_x_1 - triton_poi_fused_add_clamp_49)
        .other          triton_poi_fused_add_clamp_49,@"STO_CUDA_ENTRY STV_DEFAULT"
triton_poi_fused_add_clamp_49:
.text.triton_poi_fused_add_clamp_49:
[----:B------:R-:W0:Y:S02]  /*0000*/  LDC R1, c[0x0][0x28] ;  /* 0x00000a00ff017b82 */ /* 0x000e240000000800 */
[----:B------:R-:W1:Y:S01]  /*0010*/  S2R R0, SR_TID.X ;  /* 0x0000000000007919 */ /* 0x000e620000002100 */
[----:B------:R-:W-:Y:S01]  /*0020*/  IMAD.MOV.U32 R5, RZ, RZ, 0x3dd79436 ;  /* 0x3dd79436ff057424 */ /* 0x000fe200078e00ff */
[----:B------:R-:W2:Y:S01]  /*0030*/  S2R R3, SR_CTAID.X ;  /* 0x0000000000037919 */ /* 0x000ea20000002500 */
[----:B-1----:R-:W-:-:S05]  /*0040*/  LOP3.LUT R0, R0, 0x7f, RZ, 0xc0, !PT ;  /* 0x0000007f00007812 */ /* 0x002fca00078ec0ff */
[----:B--2---:R-:W-:-:S05]  /*0050*/  IMAD R3, R3, 0x80, R0 ;  /* 0x0000008003037824 */ /* 0x004fca00078e0200 */
[----:B------:R-:W-:Y:S02]  /*0060*/  I2FP.F32.S32 R0, R3 ;  /* 0x0000000300007245 */ /* 0x000fe40000201400 */
[----:B------:R-:W-:-:S03]  /*0070*/  ISETP.GE.AND P0, PT, R3, 0x130, PT ;  /* 0x000001300300780c */ /* 0x000fc60003f06270 */
[----:B------:R-:W-:-:S04]  /*0080*/  FADD R0, R0, 0.5 ;  /* 0x3f00000000007421 */ /* 0x000fc80000000000 */
[----:B------:R-:W-:Y:S02]  /*0090*/  FFMA R0, R0, R5, -0.5 ;  /* 0xbf00000000007423 */ /* 0x000fe40000000005 */
[----:B------:R-:W1:Y:S03]  /*00a0*/  LDC.64 R4, c[0x0][0x210] ;  /* 0x00008400ff047b82 */ /* 0x000e660000000a00 */
[----:B------:R-:W-:-:S06]  /*00b0*/  FMNMX R0, RZ, R0, !PT ;  /* 0x00000000ff007209 */ /* 0x000fcc0007800000 */
[----:B------:R-:W2:Y:S02]  /*00c0*/  F2I.TRUNC.NTZ R0, R0 ;  /* 0x0000000000007305 */ /* 0x000ea4000020f100 */
[----:B--2---:R-:W-:Y:S01]  /*00d0*/  VIMNMX R2, R0, 0x1e, PT ;  /* 0x0000001e00027848 */ /* 0x004fe20003fe0100 */
[----:B-1----:R-:W-:-:S04]  /*00e0*/  IMAD.WIDE R4, R3, 0x8, R4 ;  /* 0x0000000803047825 */ /* 0x002fc800078e0204 */
[----:B------:R-:W-:-:S05]  /*00f0*/  VIADD R2, R2, 0x1 ;  /* 0x0000000102027836 */ /* 0x000fca0000000000 */
[----:B------:R-:W-:Y:S01]  /*0100*/  SHF.R.S32.HI R3, RZ, 0x1f, R2 ;  /* 0x0000001fff037819 */ /* 0x000fe20000011402 */
[----:B------:R-:W-:Y:S06]  /*0110*/  @P0 EXIT ;  /* 0x000000000000094d */ /* 0x000fec0003800000 */
[----:B------:R-:W-:Y:S02]  /*0120*/  ULDC.64 UR4, c[0x0][0x208] ;  /* 0x0000820000047ab9 */ /* 0x000fe40000000a00 */
[----:B------:R-:W-:Y:S01]  /*0130*/  STG.E.64 desc[UR4][R4.64], R2 ;  /* 0x0000000204007986 */ /* 0x000fe2000c101b04 */
[----:B------:R-:W-:Y:S05]  /*0140*/  EXIT ;  /* 0x000000000000794d */ /* 0x000fea0003800000 */
.L_x_0:
[----:B------:R-:W-:-:S00]  /*0150*/  BRA `(.L_x_0) ;  /* 0xfffffffc00fc7947 */ /* 0x000fc0000383ffff */
[----:B------:R-:W-:-:S00]  /*0160*/  NOP ;  /* 0x0000000000007918 */ /* 0x000fc00000000000 */
        /* <DEDUP_REMOVED lines=9> */
.L_x_1:


//--------------------- .nv.constant0.triton_poi_fused_add_clamp_49 --------------------------
	.section	.nv.constant0.triton_poi_fused_add_clamp_49,"a",@progbits
	.sectionflags	@""
	.align	4
.nv.constant0.triton_poi_fused_add_clamp_49:
	.zero		540
